	.headerflags	@"EF_CUDA_TEXMODE_UNIFIED EF_CUDA_64BIT_ADDRESS EF_CUDA_ACCELERATORS EF_CUDA_SM90 EF_CUDA_VIRTUAL_SM(EF_CUDA_SM90)"
	.elftype	@"ET_EXEC"


//--------------------- .nv.info                  --------------------------
	.section	.nv.info,"",@"SHT_CUDA_INFO"
	.align	4


	//----- nvinfo : EIATTR_REGCOUNT
	.align		4
        /*0000*/ 	.byte	0x04, 0x2f
        /*0002*/ 	.short	(.L_2 - .L_1)
	.align		4
.L_1:
        /*0004*/ 	.word	index@(triton_poi_fused__log_softmax_2)
        /*0008*/ 	.word	0x00000012


	//----- nvinfo : EIATTR_MIN_STACK_SIZE
	.align		4
.L_2:
        /*000c*/ 	.byte	0x04, 0x12
        /*000e*/ 	.short	(.L_4 - .L_3)
	.align		4
.L_3:
        /*0010*/ 	.word	index@(triton_poi_fused__log_softmax_2)
        /*0014*/ 	.word	0x00000000


	//----- nvinfo : EIATTR_FRAME_SIZE
	.align		4
.L_4:
        /*0018*/ 	.byte	0x04, 0x11
        /*001a*/ 	.short	(.L_6 - .L_5)
	.align		4
.L_5:
        /*001c*/ 	.word	index@(triton_poi_fused__log_softmax_2)
        /*0020*/ 	.word	0x00000000


	//----- nvinfo : EIATTR_MIN_STACK_SIZE
	.align		4
.L_6:
        /*0024*/ 	.byte	0x04, 0x12
        /*0026*/ 	.short	(.L_8 - .L_7)
	.align		4
.L_7:
        /*0028*/ 	.word	index@(triton_poi_fused__log_softmax_2)
        /*002c*/ 	.word	0x00000000
.L_8:


//--------------------- .nv.info.triton_poi_fused__log_softmax_2 --------------------------
	.section	.nv.info.triton_poi_fused__log_softmax_2,"",@"SHT_CUDA_INFO"
	.sectionflags	@""
	.align	4


	//----- nvinfo : EIATTR_CUDA_API_VERSION
	.align		4
        /*0000*/ 	.byte	0x04, 0x37
        /*0002*/ 	.short	(.L_10 - .L_9)
.L_9:
        /*0004*/ 	.word	0x0000007c


	//----- nvinfo : EIATTR_KPARAM_INFO
	.align		4
.L_10:
        /*0008*/ 	.byte	0x04, 0x17
        /*000a*/ 	.short	(.L_12 - .L_11)
.L_11:
        /*000c*/ 	.word	0x00000000
        /*0010*/ 	.short	0x0002
        /*0012*/ 	.short	0x0010
        /*0014*/ 	.byte	0x00, 0xf0, 0x11, 0x00


	//----- nvinfo : EIATTR_KPARAM_INFO
	.align		4
.L_12:
        /*0018*/ 	.byte	0x04, 0x17
        /*001a*/ 	.short	(.L_14 - .L_13)
.L_13:
        /*001c*/ 	.word	0x00000000
        /*0020*/ 	.short	0x0001
        /*0022*/ 	.short	0x0008
        /*0024*/ 	.byte	0x00, 0xf4, 0x21, 0x00


	//----- nvinfo : EIATTR_KPARAM_INFO
	.align		4
.L_14:
        /*0028*/ 	.byte	0x04, 0x17
        /*002a*/ 	.short	(.L_16 - .L_15)
.L_15:
        /*002c*/ 	.word	0x00000000
        /*0030*/ 	.short	0x0000
        /*0032*/ 	.short	0x0000
        /*0034*/ 	.byte	0x00, 0xf4, 0x21, 0x00


	//----- nvinfo : EIATTR_SPARSE_MMA_MASK
	.align		4
.L_16:
        /*0038*/ 	.byte	0x03, 0x50
        /*003a*/ 	.short	0x0000


	//----- nvinfo : EIATTR_MAXREG_COUNT
	.align		4
        /*003c*/ 	.byte	0x03, 0x1b
        /*003e*/ 	.short	0x00ff


	//----- nvinfo : EIATTR_EXIT_INSTR_OFFSETS
	.align		4
        /*0040*/ 	.byte	0x04, 0x1c
        /*0042*/ 	.short	(.L_18 - .L_17)


	//   ....[0]....
.L_17:
        /*0044*/ 	.word	0x00000840


	//   ....[1]....
        /*0048*/ 	.word	0x00000860


	//----- nvinfo : EIATTR_REQNTID
	.align		4
.L_18:
        /*004c*/ 	.byte	0x04, 0x10
        /*004e*/ 	.short	(.L_20 - .L_19)
.L_19:
        /*0050*/ 	.word	0x00000020
        /*0054*/ 	.word	0x00000001
        /*0058*/ 	.word	0x00000001


	//----- nvinfo : EIATTR_CBANK_PARAM_SIZE
	.align		4
.L_20:
        /*005c*/ 	.byte	0x03, 0x19
        /*005e*/ 	.short	0x0014


	//----- nvinfo : EIATTR_PARAM_CBANK
	.align		4
        /*0060*/ 	.byte	0x04, 0x0a
        /*0062*/ 	.short	(.L_22 - .L_21)
	.align		4
.L_21:
        /*0064*/ 	.word	index@(.nv.constant0.triton_poi_fused__log_softmax_2)
        /*0068*/ 	.short	0x0210
        /*006a*/ 	.short	0x0014


	//----- nvinfo : EIATTR_SW_WAR
	.align		4
.L_22:
        /*006c*/ 	.byte	0x04, 0x36
        /*006e*/ 	.short	(.L_24 - .L_23)
.L_23:
        /*0070*/ 	.word	0x00000008
.L_24:


//--------------------- .nv.callgraph             --------------------------
	.section	.nv.callgraph,"",@"SHT_CUDA_CALLGRAPH"
	.align	4
	.sectionentsize	8
	.align		4
        /*0000*/ 	.word	0x00000000
	.align		4
        /*0004*/ 	.word	0xffffffff
	.align		4
        /*0008*/ 	.word	0x00000000
	.align		4
        /*000c*/ 	.word	0xfffffffe
	.align		4
        /*0010*/ 	.word	0x00000000
	.align		4
        /*0014*/ 	.word	0xfffffffd
	.align		4
        /*0018*/ 	.word	0x00000000
	.align		4
        /*001c*/ 	.word	0xfffffffc


//--------------------- .nv.constant4             --------------------------
	.section	.nv.constant4,"a",@progbits
	.align	8
	.align		8
.nv.constant4:
        /*0000*/ 	.dword	_$_str


//--------------------- .text.triton_poi_fused__log_softmax_2 --------------------------
	.section	.text.triton_poi_fused__log_softmax_2,"ax",@progbits
	.align	128
        .global         triton_poi_fused__log_softmax_2
        .type           triton_poi_fused__log_softmax_2,@function
        .size           triton_poi_fused__log_softmax_2,(.L_x_1 - triton_poi_fused__log_softmax_2)
        .other          triton_poi_fused__log_softmax_2,@"STO_CUDA_ENTRY STV_DEFAULT"
triton_poi_fused__log_softmax_2:
.text.triton_poi_fused__log_softmax_2:
[----:B------:R-:W0:Y:S02]  /*0000*/  LDC R1, c[0x0][0x28] ;  /* 0x00000a00ff017b82 */ /* 0x000e240000000800 */
[----:B------:R-:W1:Y:S01]  /*0010*/  S2R R0, SR_TID.X ;  /* 0x0000000000007919 */ /* 0x000e620000002100 */
[----:B------:R-:W2:Y:S01]  /*0020*/  LDC.64 R4, c[0x0][0x210] ;  /* 0x00008400ff047b82 */ /* 0x000ea20000000a00 */
[----:B------:R-:W-:Y:S01]  /*0030*/  CS2R R8, SRZ ;  /* 0x0000000000087805 */ /* 0x000fe2000001ff00 */
[----:B------:R-:W3:Y:S01]  /*0040*/  S2R R7, SR_CTAID.X ;  /* 0x0000000000077919 */ /* 0x000ee20000002500 */
[----:B------:R-:W-:Y:S01]  /*0050*/  CS2R R10, SRZ ;  /* 0x00000000000a7805 */ /* 0x000fe2000001ff00 */
[----:B------:R-:W-:Y:S01]  /*0060*/  ULDC.64 UR4, c[0x0][0x208] ;  /* 0x0000820000047ab9 */ /* 0x000fe20000000a00 */
[----:B------:R-:W-:Y:S02]  /*0070*/  CS2R R12, SRZ ;  /* 0x00000000000c7805 */ /* 0x000fe4000001ff00 */
[----:B------:R-:W-:Y:S01]  /*0080*/  CS2R R14, SRZ ;  /* 0x00000000000e7805 */ /* 0x000fe2000001ff00 */
[----:B------:R-:W-:Y:S01]  /*0090*/  ULDC.64 UR6, c[0x0][0x218] ;  /* 0x0000860000067ab9 */ /* 0x000fe20000000a00 */
[----:B-1----:R-:W-:-:S02]  /*00a0*/  SHF.L.U32 R0, R0, 0x1, RZ ;  /* 0x0000000100007819 */ /* 0x002fc400000006ff */
[----:B---3--:R-:W-:Y:S02]  /*00b0*/  SHF.R.S32.HI R3, RZ, 0x19, R7 ;  /* 0x00000019ff037819 */ /* 0x008fe40000011407 */
[----:B------:R-:W-:Y:S02]  /*00c0*/  LOP3.LUT R0, R0, 0x3e, RZ, 0xc0, !PT ;  /* 0x0000003e00007812 */ /* 0x000fe400078ec0ff */
[----:B------:R-:W-:Y:S02]  /*00d0*/  SGXT R3, R3, 0x1 ;  /* 0x000000010303781a */ /* 0x000fe40000000200 */
[----:B------:R-:W-:-:S04]  /*00e0*/  LEA R0, R7, R0, 0x6 ;  /* 0x0000000007007211 */ /* 0x000fc800078e30ff */
[----:B------:R-:W-:Y:S02]  /*00f0*/  LEA.HI R3, R3, R0, RZ, 0x2 ;  /* 0x0000000003037211 */ /* 0x000fe400078f10ff */
[----:B------:R-:W-:Y:S02]  /*0100*/  ISETP.GE.AND P0, PT, R0, 0x40, PT ;  /* 0x000000400000780c */ /* 0x000fe40003f06270 */
[----:B------:R-:W-:-:S05]  /*0110*/  LOP3.LUT R3, R3, 0xfffffffc, RZ, 0xc0, !PT ;  /* 0xfffffffc03037812 */ /* 0x000fca00078ec0ff */
[----:B--2---:R-:W-:-:S06]  /*0120*/  IMAD.WIDE R6, R3, 0x4, R4 ;  /* 0x0000000403067825 */ /* 0x004fcc00078e0204 */
[----:B------:R-:W2:Y:S04]  /*0130*/  @!P0 LDG.E.EL R8, desc[UR4][R6.64] ;  /* 0x0000000406088981 */ /* 0x000ea8000c2e1900 */
[----:B------:R-:W3:Y:S04]  /*0140*/  @!P0 LDG.E.EL R10, desc[UR4][R6.64+0x4] ;  /* 0x00000404060a8981 */ /* 0x000ee8000c2e1900 */
[----:B------:R-:W4:Y:S04]  /*0150*/  @!P0 LDG.E.EL R9, desc[UR4][R6.64] ;  /* 0x0000000406098981 */ /* 0x000f28000c2e1900 */
[----:B------:R-:W5:Y:S04]  /*0160*/  @!P0 LDG.E.EL R11, desc[UR4][R6.64+0x4] ;  /* 0x00000404060b8981 */ /* 0x000f68000c2e1900 */
[----:B------:R-:W5:Y:S04]  /*0170*/  @!P0 LDG.E.EL R12, desc[UR4][R6.64+0x8] ;  /* 0x00000804060c8981 */ /* 0x000f68000c2e1900 */
[----:B------:R-:W5:Y:S04]  /*0180*/  @!P0 LDG.E.EL R13, desc[UR4][R6.64+0x8] ;  /* 0x00000804060d8981 */ /* 0x000f68000c2e1900 */
[----:B------:R-:W5:Y:S04]  /*0190*/  @!P0 LDG.E.EL R14, desc[UR4][R6.64+0xc] ;  /* 0x00000c04060e8981 */ /* 0x000f68000c2e1900 */
[----:B------:R-:W5:Y:S01]  /*01a0*/  @!P0 LDG.E.EL R15, desc[UR4][R6.64+0xc] ;  /* 0x00000c04060f8981 */ /* 0x000f62000c2e1900 */
[----:B------:R-:W-:Y:S01]  /*01b0*/  CS2R R2, SRZ ;  /* 0x0000000000027805 */ /* 0x000fe2000001ff00 */
[----:B------:R-:W-:-:S05]  /*01c0*/  IMAD.WIDE R4, R0, 0x4, R4 ;  /* 0x0000000400047825 */ /* 0x000fca00078e0204 */
[----:B------:R1:W5:Y:S01]  /*01d0*/  @!P0 LDG.E.64 R2, desc[UR4][R4.64] ;  /* 0x0000000404028981 */ /* 0x000362000c1e1b00 */
[----:B--2---:R-:W-:Y:S01]  /*01e0*/  FMUL R8, R8, 1.4426950216293334961 ;  /* 0x3fb8aa3b08087820 */ /* 0x004fe20000400000 */
[----:B---3--:R-:W-:-:S04]  /*01f0*/  FMUL R10, R10, 1.4426950216293334961 ;  /* 0x3fb8aa3b0a0a7820 */ /* 0x008fc80000400000 */
[----:B------:R-:W-:Y:S02]  /*0200*/  FSETP.GEU.AND P6, PT, R8, -126, PT ;  /* 0xc2fc00000800780b */ /* 0x000fe40003fce000 */
[----:B------:R-:W-:Y:S01]  /*0210*/  FSETP.GEU.AND P2, PT, R10, -126, PT ;  /* 0xc2fc00000a00780b */ /* 0x000fe20003f4e000 */
[----:B----4-:R-:W-:-:S10]  /*0220*/  FMUL R9, R9, 1.4426950216293334961 ;  /* 0x3fb8aa3b09097820 */ /* 0x010fd40000400000 */
[----:B------:R-:W-:Y:S02]  /*0230*/  @!P6 FMUL R8, R8, 0.5 ;  /* 0x3f0000000808e820 */ /* 0x000fe40000400000 */
[----:B------:R-:W-:-:S04]  /*0240*/  @!P2 FMUL R10, R10, 0.5 ;  /* 0x3f0000000a0aa820 */ /* 0x000fc80000400000 */
[----:B------:R-:W2:Y:S01]  /*0250*/  MUFU.EX2 R8, R8 ;  /* 0x0000000800087308 */ /* 0x000ea20000000800 */
[----:B-----5:R-:W-:Y:S01]  /*0260*/  FMUL R11, R11, 1.4426950216293334961 ;  /* 0x3fb8aa3b0b0b7820 */ /* 0x020fe20000400000 */
[----:B------:R-:W-:-:S06]  /*0270*/  FMUL R12, R12, 1.4426950216293334961 ;  /* 0x3fb8aa3b0c0c7820 */ /* 0x000fcc0000400000 */
[----:B-1----:R-:W1:Y:S01]  /*0280*/  MUFU.EX2 R5, R10 ;  /* 0x0000000a00057308 */ /* 0x002e620000000800 */
[----:B------:R-:W-:Y:S01]  /*0290*/  FSETP.GEU.AND P1, PT, R9, -126, PT ;  /* 0xc2fc00000900780b */ /* 0x000fe20003f2e000 */
[----:B------:R-:W-:Y:S01]  /*02a0*/  FMUL R13, R13, 1.4426950216293334961 ;  /* 0x3fb8aa3b0d0d7820 */ /* 0x000fe20000400000 */
[----:B------:R-:W-:Y:S01]  /*02b0*/  FSETP.GEU.AND P3, PT, R11, -126, PT ;  /* 0xc2fc00000b00780b */ /* 0x000fe20003f6e000 */
[----:B------:R-:W-:Y:S01]  /*02c0*/  FMUL R14, R14, 1.4426950216293334961 ;  /* 0x3fb8aa3b0e0e7820 */ /* 0x000fe20000400000 */
[----:B------:R-:W-:Y:S01]  /*02d0*/  FSETP.GEU.AND P4, PT, R12, -126, PT ;  /* 0xc2fc00000c00780b */ /* 0x000fe20003f8e000 */
[----:B------:R-:W-:Y:S01]  /*02e0*/  FMUL R15, R15, 1.4426950216293334961 ;  /* 0x3fb8aa3b0f0f7820 */ /* 0x000fe20000400000 */
[----:B------:R-:W-:Y:S01]  /*02f0*/  FSETP.GEU.AND P5, PT, R13, -126, PT ;  /* 0xc2fc00000d00780b */ /* 0x000fe20003fae000 */
[----:B--2---:R-:W-:Y:S01]  /*0300*/  @!P6 FMUL R8, R8, R8 ;  /* 0x000000080808e220 */ /* 0x004fe20000400000 */
[----:B------:R-:W-:Y:S01]  /*0310*/  FSETP.GEU.AND P6, PT, R14, -126, PT ;  /* 0xc2fc00000e00780b */ /* 0x000fe20003fce000 */
[----:B-1----:R-:W-:Y:S01]  /*0320*/  @!P2 FMUL R5, R5, R5 ;  /* 0x000000050505a220 */ /* 0x002fe20000400000 */
[----:B------:R-:W-:-:S03]  /*0330*/  FSETP.GEU.AND P2, PT, R15, -126, PT ;  /* 0xc2fc00000f00780b */ /* 0x000fc60003f4e000 */
[----:B------:R-:W-:Y:S02]  /*0340*/  @!P1 FMUL R9, R9, 0.5 ;  /* 0x3f00000009099820 */ /* 0x000fe40000400000 */
[----:B------:R-:W-:Y:S02]  /*0350*/  @!P3 FMUL R11, R11, 0.5 ;  /* 0x3f0000000b0bb820 */ /* 0x000fe40000400000 */
[----:B------:R-:W-:Y:S02]  /*0360*/  @!P4 FMUL R12, R12, 0.5 ;  /* 0x3f0000000c0cc820 */ /* 0x000fe40000400000 */
[----:B------:R-:W-:Y:S01]  /*0370*/  @!P5 FMUL R13, R13, 0.5 ;  /* 0x3f0000000d0dd820 */ /* 0x000fe20000400000 */
[----:B------:R-:W-:Y:S01]  /*0380*/  MUFU.EX2 R4, R11 ;  /* 0x0000000b00047308 */ /* 0x000fe20000000800 */
[----:B------:R-:W-:-:S07]  /*0390*/  @!P6 FMUL R14, R14, 0.5 ;  /* 0x3f0000000e0ee820 */ /* 0x000fce0000400000 */
[----:B------:R-:W1:Y:S01]  /*03a0*/  MUFU.EX2 R9, R9 ;  /* 0x0000000900097308 */ /* 0x000e620000000800 */
[----:B------:R-:W-:-:S07]  /*03b0*/  @!P2 FMUL R15, R15, 0.5 ;  /* 0x3f0000000f0fa820 */ /* 0x000fce0000400000 */
[----:B------:R-:W2:Y:S08]  /*03c0*/  MUFU.EX2 R12, R12 ;  /* 0x0000000c000c7308 */ /* 0x000eb00000000800 */
[----:B------:R-:W3:Y:S08]  /*03d0*/  MUFU.EX2 R7, R13 ;  /* 0x0000000d00077308 */ /* 0x000ef00000000800 */
[----:B------:R-:W4:Y:S01]  /*03e0*/  MUFU.EX2 R6, R14 ;  /* 0x0000000e00067308 */ /* 0x000f220000000800 */
[----:B-1----:R-:W-:-:S07]  /*03f0*/  @!P1 FMUL R9, R9, R9 ;  /* 0x0000000909099220 */ /* 0x002fce0000400000 */
[----:B------:R-:W1:Y:S01]  /*0400*/  MUFU.EX2 R11, R15 ;  /* 0x0000000f000b7308 */ /* 0x000e620000000800 */
[----:B------:R-:W-:Y:S01]  /*0410*/  @!P3 FMUL R4, R4, R4 ;  /* 0x000000040404b220 */ /* 0x000fe20000400000 */
[----:B------:R-:W-:Y:S01]  /*0420*/  FADD R5, R8, R5 ;  /* 0x0000000508057221 */ /* 0x000fe20000000000 */
[----:B--2---:R-:W-:Y:S01]  /*0430*/  @!P4 FMUL R12, R12, R12 ;  /* 0x0000000c0c0cc220 */ /* 0x004fe20000400000 */
[----:B---3--:R-:W-:Y:S01]  /*0440*/  @!P5 FMUL R7, R7, R7 ;  /* 0x000000070707d220 */ /* 0x008fe20000400000 */
[----:B------:R-:W-:Y:S02]  /*0450*/  FADD R4, R9, R4 ;  /* 0x0000000409047221 */ /* 0x000fe40000000000 */
[----:B------:R-:W-:Y:S01]  /*0460*/  FADD R5, R5, R12 ;  /* 0x0000000c05057221 */ /* 0x000fe20000000000 */
[----:B----4-:R-:W-:Y:S01]  /*0470*/  @!P6 FMUL R6, R6, R6 ;  /* 0x000000060606e220 */ /* 0x010fe20000400000 */
[----:B------:R-:W-:-:S03]  /*0480*/  FADD R4, R4, R7 ;  /* 0x0000000704047221 */ /* 0x000fc60000000000 */
[----:B------:R-:W-:Y:S01]  /*0490*/  FADD R5, R5, R6 ;  /* 0x0000000605057221 */ /* 0x000fe20000000000 */
[----:B-1----:R-:W-:-:S04]  /*04a0*/  @!P2 FMUL R11, R11, R11 ;  /* 0x0000000b0b0ba220 */ /* 0x002fc80000400000 */
[----:B------:R-:W-:Y:S01]  /*04b0*/  FADD R4, R4, R11 ;  /* 0x0000000b04047221 */ /* 0x000fe20000000000 */
[----:B------:R-:W-:-:S04]  /*04c0*/  FSETP.GEU.AND P1, PT, R5, 1.175494350822287508e-38, PT ;  /* 0x008000000500780b */ /* 0x000fc80003f2e000 */
[----:B------:R-:W-:-:S09]  /*04d0*/  FSETP.GEU.AND P2, PT, R4, 1.175494350822287508e-38, PT ;  /* 0x008000000400780b */ /* 0x000fd20003f4e000 */
[----:B------:R-:W-:-:S04]  /*04e0*/  @!P1 FMUL R5, R5, 8388608 ;  /* 0x4b00000005059820 */ /* 0x000fc80000400000 */
[----:B------:R-:W-:Y:S01]  /*04f0*/  @!P2 FMUL R4, R4, 8388608 ;  /* 0x4b0000000404a820 */ /* 0x000fe20000400000 */
[----:B------:R-:W-:-:S04]  /*0500*/  IADD3 R6, R5, -0x3f2aaaab, RZ ;  /* 0xc0d5555505067810 */ /* 0x000fc80007ffe0ff */
[----:B------:R-:W-:Y:S02]  /*0510*/  IADD3 R7, R4, -0x3f2aaaab, RZ ;  /* 0xc0d5555504077810 */ /* 0x000fe40007ffe0ff */
[----:B------:R-:W-:Y:S02]  /*0520*/  LOP3.LUT R8, R6, 0xff800000, RZ, 0xc0, !PT ;  /* 0xff80000006087812 */ /* 0x000fe400078ec0ff */
[----:B------:R-:W-:Y:S01]  /*0530*/  LOP3.LUT R13, R7, 0xff800000, RZ, 0xc0, !PT ;  /* 0xff800000070d7812 */ /* 0x000fe200078ec0ff */
[----:B------:R-:W-:Y:S01]  /*0540*/  HFMA2.MMA R10, -RZ, RZ, 1.5048828125, 33.21875 ;  /* 0x3e055027ff0a7435 */ /* 0x000fe200000001ff */
[----:B------:R-:W-:Y:S02]  /*0550*/  IADD3 R6, R5, -R8, RZ ;  /* 0x8000000805067210 */ /* 0x000fe40007ffe0ff */
[----:B------:R-:W-:-:S03]  /*0560*/  IADD3 R7, R4, -R13, RZ ;  /* 0x8000000d04077210 */ /* 0x000fc60007ffe0ff */
[----:B------:R-:W-:Y:S02]  /*0570*/  FADD R9, R6, -1 ;  /* 0xbf80000006097421 */ /* 0x000fe40000000000 */
[----:B------:R-:W-:Y:S02]  /*0580*/  FADD R12, R7, -1 ;  /* 0xbf800000070c7421 */ /* 0x000fe40000000000 */
[CC--:B------:R-:W-:Y:S02]  /*0590*/  FFMA.FTZ R6, R9.reuse, -R10.reuse, 0.14084610342979431152 ;  /* 0x3e1039f609067423 */ /* 0x0c0fe4000001080a */
[C---:B------:R-:W-:Y:S02]  /*05a0*/  FFMA.FTZ R7, R12.reuse, -R10, 0.14084610342979431152 ;  /* 0x3e1039f60c077423 */ /* 0x040fe4000001080a */
[----:B------:R-:W-:Y:S02]  /*05b0*/  FFMA.FTZ R6, R9, R6, -0.12148627638816833496 ;  /* 0xbdf8cdcc09067423 */ /* 0x000fe40000010006 */
[----:B------:R-:W-:-:S02]  /*05c0*/  FFMA.FTZ R7, R12, R7, -0.12148627638816833496 ;  /* 0xbdf8cdcc0c077423 */ /* 0x000fc40000010007 */
[C---:B------:R-:W-:Y:S02]  /*05d0*/  FFMA.FTZ R6, R9.reuse, R6, 0.13980610668659210205 ;  /* 0x3e0f295509067423 */ /* 0x040fe40000010006 */
[C---:B------:R-:W-:Y:S02]  /*05e0*/  FFMA.FTZ R7, R12.reuse, R7, 0.13980610668659210205 ;  /* 0x3e0f29550c077423 */ /* 0x040fe40000010007 */
[C---:B------:R-:W-:Y:S02]  /*05f0*/  FFMA.FTZ R6, R9.reuse, R6, -0.16684235632419586182 ;  /* 0xbe2ad8b909067423 */ /* 0x040fe40000010006 */
[C---:B------:R-:W-:Y:S02]  /*0600*/  FFMA.FTZ R7, R12.reuse, R7, -0.16684235632419586182 ;  /* 0xbe2ad8b90c077423 */ /* 0x040fe40000010007 */
[----:B------:R-:W-:Y:S02]  /*0610*/  FFMA.FTZ R6, R9, R6, 0.20012299716472625732 ;  /* 0x3e4ced0b09067423 */ /* 0x000fe40000010006 */
[----:B------:R-:W-:-:S02]  /*0620*/  FFMA.FTZ R7, R12, R7, 0.20012299716472625732 ;  /* 0x3e4ced0b0c077423 */ /* 0x000fc40000010007 */
[C---:B------:R-:W-:Y:S02]  /*0630*/  FFMA.FTZ R10, R9.reuse, R6, -0.24999669194221496582 ;  /* 0xbe7fff22090a7423 */ /* 0x040fe40000010006 */
[C---:B------:R-:W-:Y:S01]  /*0640*/  FFMA.FTZ R7, R12.reuse, R7, -0.24999669194221496582 ;  /* 0xbe7fff220c077423 */ /* 0x040fe20000010007 */
[----:B------:R-:W-:Y:S01]  /*0650*/  FSEL R6, RZ, -23, P1 ;  /* 0xc1b80000ff067808 */ /* 0x000fe20000800000 */
[----:B------:R-:W-:Y:S01]  /*0660*/  FFMA.FTZ R10, R9, R10, 0.33333182334899902344 ;  /* 0x3eaaaa78090a7423 */ /* 0x000fe2000001000a */
[----:B------:R-:W-:Y:S01]  /*0670*/  FSEL R11, RZ, -23, P2 ;  /* 0xc1b80000ff0b7808 */ /* 0x000fe20001000000 */
[----:B------:R-:W-:Y:S01]  /*0680*/  FFMA.FTZ R15, R12, R7, 0.33333182334899902344 ;  /* 0x3eaaaa780c0f7423 */ /* 0x000fe20000010007 */
[----:B------:R-:W-:Y:S02]  /*0690*/  ISETP.GE.U32.AND P1, PT, R5, 0x7f800000, PT ;  /* 0x7f8000000500780c */ /* 0x000fe40003f26070 */
[----:B------:R-:W-:Y:S01]  /*06a0*/  ISETP.GE.U32.AND P2, PT, R4, 0x7f800000, PT ;  /* 0x7f8000000400780c */ /* 0x000fe20003f46070 */
[----:B------:R-:W-:Y:S01]  /*06b0*/  FFMA.FTZ R10, R9, R10, -0.5 ;  /* 0xbf000000090a7423 */ /* 0x000fe2000001000a */
[----:B------:R-:W-:Y:S01]  /*06c0*/  FFMA.FTZ R15, R12, R15, -0.5 ;  /* 0xbf0000000c0f7423 */ /* 0x000fe2000001000f */
[----:B------:R-:W-:-:S02]  /*06d0*/  I2FP.F32.S32 R7, R8 ;  /* 0x0000000800077245 */ /* 0x000fc40000201400 */
[----:B------:R-:W-:Y:S01]  /*06e0*/  I2FP.F32.S32 R8, R13 ;  /* 0x0000000d00087245 */ /* 0x000fe20000201400 */
[----:B------:R-:W-:Y:S01]  /*06f0*/  FMUL R10, R9, R10 ;  /* 0x0000000a090a7220 */ /* 0x000fe20000400000 */
[----:B------:R-:W-:Y:S01]  /*0700*/  FMUL R15, R12, R15 ;  /* 0x0000000f0c0f7220 */ /* 0x000fe20000400000 */
[----:B------:R-:W-:Y:S02]  /*0710*/  FFMA.FTZ R6, R7, 1.1920928955078125e-07, R6 ;  /* 0x3400000007067823 */ /* 0x000fe40000010006 */
[----:B------:R-:W-:Y:S01]  /*0720*/  FFMA.FTZ R9, R9, R10, R9 ;  /* 0x0000000a09097223 */ /* 0x000fe20000010009 */
[----:B------:R-:W-:Y:S01]  /*0730*/  FFMA.FTZ R8, R8, 1.1920928955078125e-07, R11 ;  /* 0x3400000008087823 */ /* 0x000fe2000001000b */
[----:B------:R-:W-:Y:S01]  /*0740*/  FFMA.FTZ R15, R12, R15, R12 ;  /* 0x0000000f0c0f7223 */ /* 0x000fe2000001000c */
[----:B------:R-:W-:Y:S02]  /*0750*/  @P1 MOV R10, 0x7f800000 ;  /* 0x7f800000000a1802 */ /* 0x000fe40000000f00 */
[----:B------:R-:W-:Y:S01]  /*0760*/  @P2 MOV R7, 0x7f800000 ;  /* 0x7f80000000072802 */ /* 0x000fe20000000f00 */
[----:B------:R-:W-:Y:S01]  /*0770*/  FFMA.FTZ R6, R6, 0.69314718246459960938, R9 ;  /* 0x3f31721806067823 */ /* 0x000fe20000010009 */
[----:B------:R-:W-:Y:S01]  /*0780*/  FFMA.FTZ R8, R8, 0.69314718246459960938, R15 ;  /* 0x3f31721808087823 */ /* 0x000fe2000001000f */
[C---:B------:R-:W-:Y:S01]  /*0790*/  @P1 FFMA.FTZ R6, R5.reuse, R10, +INF ;  /* 0x7f80000005061423 */ /* 0x040fe2000001000a */
[----:B------:R-:W-:Y:S01]  /*07a0*/  FSETP.NEU.AND P3, PT, R5, RZ, PT ;  /* 0x000000ff0500720b */ /* 0x000fe20003f6d000 */
[C---:B------:R-:W-:Y:S01]  /*07b0*/  @P2 FFMA.FTZ R8, R4.reuse, R7, +INF ;  /* 0x7f80000004082423 */ /* 0x040fe20000010007 */
[----:B------:R-:W-:-:S02]  /*07c0*/  FSETP.NEU.AND P1, PT, R4, RZ, PT ;  /* 0x000000ff0400720b */ /* 0x000fc40003f2d000 */
[----:B------:R-:W-:Y:S02]  /*07d0*/  SHF.R.S32.HI R5, RZ, 0x1f, R0 ;  /* 0x0000001fff057819 */ /* 0x000fe40000011400 */
[----:B------:R-:W-:Y:S02]  /*07e0*/  LEA R4, P2, R0, UR6, 0x2 ;  /* 0x0000000600047c11 */ /* 0x000fe4000f8410ff */
[----:B------:R-:W-:Y:S02]  /*07f0*/  FSEL R7, R6, -INF , P3 ;  /* 0xff80000006077808 */ /* 0x000fe40001800000 */
[----:B------:R-:W-:Y:S02]  /*0800*/  FSEL R8, R8, -INF , P1 ;  /* 0xff80000008087808 */ /* 0x000fe40000800000 */
[----:B------:R-:W-:Y:S01]  /*0810*/  LEA.HI.X R5, R0, UR7, R5, 0x2, P2 ;  /* 0x0000000700057c11 */ /* 0x000fe200090f1405 */
[----:B------:R-:W-:Y:S02]  /*0820*/  FADD R2, -R7, R2 ;  /* 0x0000000207027221 */ /* 0x000fe40000000100 */
[----:B------:R-:W-:Y:S01]  /*0830*/  FADD R3, -R8, R3 ;  /* 0x0000000308037221 */ /* 0x000fe20000000100 */
[----:B------:R-:W-:Y:S06]  /*0840*/  @P0 EXIT ;  /* 0x000000000000094d */ /* 0x000fec0003800000 */
[----:B------:R-:W-:Y:S01]  /*0850*/  STG.E.64 desc[UR4][R4.64], R2 ;  /* 0x0000000204007986 */ /* 0x000fe2000c101b04 */
[----:B------:R-:W-:Y:S05]  /*0860*/  EXIT ;  /* 0x000000000000794d */ /* 0x000fea0003800000 */
.L_x_0:
[----:B------:R-:W-:-:S00]  /*0870*/  BRA `(.L_x_0) ;  /* 0xfffffffc00fc7947 */ /* 0x000fc0000383ffff */
[----:B------:R-:W-:-:S00]  /*0880*/  NOP ;  /* 0x0000000000007918 */ /* 0x000fc00000000000 */
[----:B------:R-:W-:-:S00]  /*0890*/  NOP ;  /* 0x0000000000007918 */ /* 0x000fc00000000000 */
[----:B------:R-:W-:-:S00]  /*08a0*/  NOP ;  /* 0x0000000000007918 */ /* 0x000fc00000000000 */
[----:B------:R-:W-:-:S00]  /*08b0*/  NOP ;  /* 0x0000000000007918 */ /* 0x000fc00000000000 */
[----:B------:R-:W-:-:S00]  /*08c0*/  NOP ;  /* 0x0000000000007918 */ /* 0x000fc00000000000 */
[----:B------:R-:W-:-:S00]  /*08d0*/  NOP ;  /* 0x0000000000007918 */ /* 0x000fc00000000000 */
[----:B------:R-:W-:-:S00]  /*08e0*/  NOP ;  /* 0x0000000000007918 */ /* 0x000fc00000000000 */
[----:B------:R-:W-:-:S00]  /*08f0*/  NOP ;  /* 0x0000000000007918 */ /* 0x000fc00000000000 */
.L_x_1:


//--------------------- .nv.global.init           --------------------------
	.section	.nv.global.init,"aw",@progbits
.nv.global.init:
	.type		_$_str,@object
	.size		_$_str,(.L_0 - _$_str)
_$_str:
        /*0000*/ 	.byte	0x5f, 0x5f, 0x43, 0x55, 0x44, 0x41, 0x5f, 0x46, 0x54, 0x5a, 0x00
.L_0:


//--------------------- .nv.constant0.triton_poi_fused__log_softmax_2 --------------------------
	.section	.nv.constant0.triton_poi_fused__log_softmax_2,"a",@progbits
	.sectionflags	@""
	.align	4
.nv.constant0.triton_poi_fused__log_softmax_2:
	.zero		548
